	.headerflags	@"EF_CUDA_TEXMODE_UNIFIED EF_CUDA_64BIT_ADDRESS EF_CUDA_ACCELERATORS EF_CUDA_SM90 EF_CUDA_VIRTUAL_SM(EF_CUDA_SM90)"
	.elftype	@"ET_EXEC"


//--------------------- .nv.info                  --------------------------
	.section	.nv.info,"",@"SHT_CUDA_INFO"
	.align	4


	//----- nvinfo : EIATTR_REGCOUNT
	.align		4
        /*0000*/ 	.byte	0x04, 0x2f
        /*0002*/ 	.short	(.L_1 - .L_0)
	.align		4
.L_0:
        /*0004*/ 	.word	index@(triton_poi_fused_convolution_31)
        /*0008*/ 	.word	0x0000000c


	//----- nvinfo : EIATTR_MIN_STACK_SIZE
	.align		4
.L_1:
        /*000c*/ 	.byte	0x04, 0x12
        /*000e*/ 	.short	(.L_3 - .L_2)
	.align		4
.L_2:
        /*0010*/ 	.word	index@(triton_poi_fused_convolution_31)
        /*0014*/ 	.word	0x00000000


	//----- nvinfo : EIATTR_FRAME_SIZE
	.align		4
.L_3:
        /*0018*/ 	.byte	0x04, 0x11
        /*001a*/ 	.short	(.L_5 - .L_4)
	.align		4
.L_4:
        /*001c*/ 	.word	index@(triton_poi_fused_convolution_31)
        /*0020*/ 	.word	0x00000000


	//----- nvinfo : EIATTR_MIN_STACK_SIZE
	.align		4
.L_5:
        /*0024*/ 	.byte	0x04, 0x12
        /*0026*/ 	.short	(.L_7 - .L_6)
	.align		4
.L_6:
        /*0028*/ 	.word	index@(triton_poi_fused_convolution_31)
        /*002c*/ 	.word	0x00000000
.L_7:


//--------------------- .nv.info.triton_poi_fused_convolution_31 --------------------------
	.section	.nv.info.triton_poi_fused_convolution_31,"",@"SHT_CUDA_INFO"
	.sectionflags	@""
	.align	4


	//----- nvinfo : EIATTR_CUDA_API_VERSION
	.align		4
        /*0000*/ 	.byte	0x04, 0x37
        /*0002*/ 	.short	(.L_9 - .L_8)
.L_8:
        /*0004*/ 	.word	0x0000007c


	//----- nvinfo : EIATTR_KPARAM_INFO
	.align		4
.L_9:
        /*0008*/ 	.byte	0x04, 0x17
        /*000a*/ 	.short	(.L_11 - .L_10)
.L_10:
        /*000c*/ 	.word	0x00000000
        /*0010*/ 	.short	0x0002
        /*0012*/ 	.short	0x0010
        /*0014*/ 	.byte	0x00, 0xf0, 0x11, 0x00


	//----- nvinfo : EIATTR_KPARAM_INFO
	.align		4
.L_11:
        /*0018*/ 	.byte	0x04, 0x17
        /*001a*/ 	.short	(.L_13 - .L_12)
.L_12:
        /*001c*/ 	.word	0x00000000
        /*0020*/ 	.short	0x0001
        /*0022*/ 	.short	0x0008
        /*0024*/ 	.byte	0x00, 0xf4, 0x21, 0x00


	//----- nvinfo : EIATTR_KPARAM_INFO
	.align		4
.L_13:
        /*0028*/ 	.byte	0x04, 0x17
        /*002a*/ 	.short	(.L_15 - .L_14)
.L_14:
        /*002c*/ 	.word	0x00000000
        /*0030*/ 	.short	0x0000
        /*0032*/ 	.short	0x0000
        /*0034*/ 	.byte	0x00, 0xf4, 0x21, 0x00


	//----- nvinfo : EIATTR_SPARSE_MMA_MASK
	.align		4
.L_15:
        /*0038*/ 	.byte	0x03, 0x50
        /*003a*/ 	.short	0x0000


	//----- nvinfo : EIATTR_MAXREG_COUNT
	.align		4
        /*003c*/ 	.byte	0x03, 0x1b
        /*003e*/ 	.short	0x00ff


	//----- nvinfo : EIATTR_EXIT_INSTR_OFFSETS
	.align		4
        /*0040*/ 	.byte	0x04, 0x1c
        /*0042*/ 	.short	(.L_17 - .L_16)


	//   ....[0]....
.L_16:
        /*0044*/ 	.word	0x00000170


	//----- nvinfo : EIATTR_REQNTID
	.align		4
.L_17:
        /*0048*/ 	.byte	0x04, 0x10
        /*004a*/ 	.short	(.L_19 - .L_18)
.L_18:
        /*004c*/ 	.word	0x00000100
        /*0050*/ 	.word	0x00000001
        /*0054*/ 	.word	0x00000001


	//----- nvinfo : EIATTR_CBANK_PARAM_SIZE
	.align		4
.L_19:
        /*0058*/ 	.byte	0x03, 0x19
        /*005a*/ 	.short	0x0014


	//----- nvinfo : EIATTR_PARAM_CBANK
	.align		4
        /*005c*/ 	.byte	0x04, 0x0a
        /*005e*/ 	.short	(.L_21 - .L_20)
	.align		4
.L_20:
        /*0060*/ 	.word	index@(.nv.constant0.triton_poi_fused_convolution_31)
        /*0064*/ 	.short	0x0210
        /*0066*/ 	.short	0x0014


	//----- nvinfo : EIATTR_SW_WAR
	.align		4
.L_21:
        /*0068*/ 	.byte	0x04, 0x36
        /*006a*/ 	.short	(.L_23 - .L_22)
.L_22:
        /*006c*/ 	.word	0x00000008
.L_23:


//--------------------- .nv.callgraph             --------------------------
	.section	.nv.callgraph,"",@"SHT_CUDA_CALLGRAPH"
	.align	4
	.sectionentsize	8
	.align		4
        /*0000*/ 	.word	0x00000000
	.align		4
        /*0004*/ 	.word	0xffffffff
	.align		4
        /*0008*/ 	.word	0x00000000
	.align		4
        /*000c*/ 	.word	0xfffffffe
	.align		4
        /*0010*/ 	.word	0x00000000
	.align		4
        /*0014*/ 	.word	0xfffffffd
	.align		4
        /*0018*/ 	.word	0x00000000
	.align		4
        /*001c*/ 	.word	0xfffffffc


//--------------------- .text.triton_poi_fused_convolution_31 --------------------------
	.section	.text.triton_poi_fused_convolution_31,"ax",@progbits
	.align	128
        .global         triton_poi_fused_convolution_31
        .type           triton_poi_fused_convolution_31,@function
        .size           triton_poi_fused_convolution_31,(.L_x_1 - triton_poi_fused_convolution_31)
        .other          triton_poi_fused_convolution_31,@"STO_CUDA_ENTRY STV_DEFAULT"
triton_poi_fused_convolution_31:
.text.triton_poi_fused_convolution_31:
[----:B------:R-:W-:Y:S01]  /*0000*/  LDC R1, c[0x0][0x28] ;  /* 0x00000a00ff017b82 */ /* 0x000fe20000000800 */
[----:B------:R-:W1:Y:S07]  /*0010*/  S2R R0, SR_TID.X ;  /* 0x0000000000007919 */ /* 0x000e6e0000002100 */
[----:B------:R-:W2:Y:S01]  /*0020*/  LDC.64 R4, c[0x0][0x218] ;  /* 0x00008600ff047b82 */ /* 0x000ea20000000a00 */
[----:B------:R-:W-:Y:S01]  /*0030*/  ULDC.64 UR4, c[0x0][0x208] ;  /* 0x0000820000047ab9 */ /* 0x000fe20000000a00 */
[----:B------:R-:W3:Y:S06]  /*0040*/  S2R R7, SR_CTAID.X ;  /* 0x0000000000077919 */ /* 0x000eec0000002500 */
[----:B------:R-:W4:Y:S01]  /*0050*/  LDC.64 R2, c[0x0][0x210] ;  /* 0x00008400ff027b82 */ /* 0x000f220000000a00 */
[----:B-1----:R-:W-:Y:S01]  /*0060*/  IMAD.SHL.U32 R0, R0, 0x2, RZ ;  /* 0x0000000200007824 */ /* 0x002fe200078e00ff */
[----:B---3--:R-:W-:-:S04]  /*0070*/  SHF.R.S32.HI R6, RZ, 0x16, R7 ;  /* 0x00000016ff067819 */ /* 0x008fc80000011407 */
[----:B------:R-:W-:Y:S02]  /*0080*/  LOP3.LUT R0, R0, 0x1fe, RZ, 0xc0, !PT ;  /* 0x000001fe00007812 */ /* 0x000fe400078ec0ff */
[----:B------:R-:W-:-:S03]  /*0090*/  SGXT R6, R6, 0x1 ;  /* 0x000000010606781a */ /* 0x000fc60000000200 */
[----:B------:R-:W-:-:S04]  /*00a0*/  IMAD R7, R7, 0x200, R0 ;  /* 0x0000020007077824 */ /* 0x000fc800078e0200 */
[----:B----4-:R-:W-:Y:S01]  /*00b0*/  IMAD.WIDE R2, R7, 0x4, R2 ;  /* 0x0000000407027825 */ /* 0x010fe200078e0202 */
[----:B------:R-:W-:-:S04]  /*00c0*/  LEA.HI R6, R6, R7, RZ, 0xc ;  /* 0x0000000706067211 */ /* 0x000fc800078f60ff */
[----:B------:R-:W-:-:S04]  /*00d0*/  SHF.R.S32.HI R6, RZ, 0xc, R6 ;  /* 0x0000000cff067819 */ /* 0x000fc80000011406 */
[----:B------:R-:W-:-:S04]  /*00e0*/  LEA.HI R0, R6, R6, RZ, 0x6 ;  /* 0x0000000606007211 */ /* 0x000fc800078f30ff */
[----:B------:R-:W-:-:S05]  /*00f0*/  LOP3.LUT R9, R0, 0xffffffc0, RZ, 0xc0, !PT ;  /* 0xffffffc000097812 */ /* 0x000fca00078ec0ff */
[----:B------:R-:W-:Y:S02]  /*0100*/  IMAD.IADD R9, R6, 0x1, -R9 ;  /* 0x0000000106097824 */ /* 0x000fe400078e0a09 */
[----:B------:R-:W3:Y:S02]  /*0110*/  LDG.E.64 R6, desc[UR4][R2.64] ;  /* 0x0000000402067981 */ /* 0x000ee4000c1e1b00 */
[----:B--2---:R-:W-:-:S06]  /*0120*/  IMAD.WIDE R4, R9, 0x4, R4 ;  /* 0x0000000409047825 */ /* 0x004fcc00078e0204 */
[----:B------:R-:W3:Y:S02]  /*0130*/  LDG.E.EL R4, desc[UR4][R4.64] ;  /* 0x0000000404047981 */ /* 0x000ee4000c2e1900 */
[--C-:B---3--:R-:W-:Y:S01]  /*0140*/  FADD R6, R6, R4.reuse ;  /* 0x0000000406067221 */ /* 0x108fe20000000000 */
[----:B------:R-:W-:-:S05]  /*0150*/  FADD R7, R7, R4 ;  /* 0x0000000407077221 */ /* 0x000fca0000000000 */
[----:B------:R-:W-:Y:S01]  /*0160*/  STG.E.64 desc[UR4][R2.64], R6 ;  /* 0x0000000602007986 */ /* 0x000fe2000c101b04 */
[----:B------:R-:W-:Y:S05]  /*0170*/  EXIT ;  /* 0x000000000000794d */ /* 0x000fea0003800000 */
.L_x_0:
[----:B------:R-:W-:-:S00]  /*0180*/  BRA `(.L_x_0) ;  /* 0xfffffffc00fc7947 */ /* 0x000fc0000383ffff */
[----:B------:R-:W-:-:S00]  /*0190*/  NOP ;  /* 0x0000000000007918 */ /* 0x000fc00000000000 */
        /* <DEDUP_REMOVED lines=14> */
.L_x_1:


//--------------------- .nv.constant0.triton_poi_fused_convolution_31 --------------------------
	.section	.nv.constant0.triton_poi_fused_convolution_31,"a",@progbits
	.sectionflags	@""
	.align	4
.nv.constant0.triton_poi_fused_convolution_31:
	.zero		548
